	.headerflags	@"EF_CUDA_TEXMODE_UNIFIED EF_CUDA_64BIT_ADDRESS EF_CUDA_ACCELERATORS EF_CUDA_SM90 EF_CUDA_VIRTUAL_SM(EF_CUDA_SM90)"
	.elftype	@"ET_EXEC"


//--------------------- .nv.info                  --------------------------
	.section	.nv.info,"",@"SHT_CUDA_INFO"
	.align	4


	//----- nvinfo : EIATTR_REGCOUNT
	.align		4
        /*0000*/ 	.byte	0x04, 0x2f
        /*0002*/ 	.short	(.L_1 - .L_0)
	.align		4
.L_0:
        /*0004*/ 	.word	index@(triton_per_fused__softmax_24)
        /*0008*/ 	.word	0x00000013


	//----- nvinfo : EIATTR_MIN_STACK_SIZE
	.align		4
.L_1:
        /*000c*/ 	.byte	0x04, 0x12
        /*000e*/ 	.short	(.L_3 - .L_2)
	.align		4
.L_2:
        /*0010*/ 	.word	index@(triton_per_fused__softmax_24)
        /*0014*/ 	.word	0x00000000


	//----- nvinfo : EIATTR_FRAME_SIZE
	.align		4
.L_3:
        /*0018*/ 	.byte	0x04, 0x11
        /*001a*/ 	.short	(.L_5 - .L_4)
	.align		4
.L_4:
        /*001c*/ 	.word	index@(triton_per_fused__softmax_24)
        /*0020*/ 	.word	0x00000000


	//----- nvinfo : EIATTR_MIN_STACK_SIZE
	.align		4
.L_5:
        /*0024*/ 	.byte	0x04, 0x12
        /*0026*/ 	.short	(.L_7 - .L_6)
	.align		4
.L_6:
        /*0028*/ 	.word	index@(triton_per_fused__softmax_24)
        /*002c*/ 	.word	0x00000000
.L_7:


//--------------------- .nv.info.triton_per_fused__softmax_24 --------------------------
	.section	.nv.info.triton_per_fused__softmax_24,"",@"SHT_CUDA_INFO"
	.sectionflags	@""
	.align	4


	//----- nvinfo : EIATTR_CUDA_API_VERSION
	.align		4
        /*0000*/ 	.byte	0x04, 0x37
        /*0002*/ 	.short	(.L_9 - .L_8)
.L_8:
        /*0004*/ 	.word	0x0000007c


	//----- nvinfo : EIATTR_KPARAM_INFO
	.align		4
.L_9:
        /*0008*/ 	.byte	0x04, 0x17
        /*000a*/ 	.short	(.L_11 - .L_10)
.L_10:
        /*000c*/ 	.word	0x00000000
        /*0010*/ 	.short	0x0002
        /*0012*/ 	.short	0x000c
        /*0014*/ 	.byte	0x00, 0xf0, 0x11, 0x00


	//----- nvinfo : EIATTR_KPARAM_INFO
	.align		4
.L_11:
        /*0018*/ 	.byte	0x04, 0x17
        /*001a*/ 	.short	(.L_13 - .L_12)
.L_12:
        /*001c*/ 	.word	0x00000000
        /*0020*/ 	.short	0x0001
        /*0022*/ 	.short	0x0008
        /*0024*/ 	.byte	0x00, 0xf0, 0x11, 0x00


	//----- nvinfo : EIATTR_KPARAM_INFO
	.align		4
.L_13:
        /*0028*/ 	.byte	0x04, 0x17
        /*002a*/ 	.short	(.L_15 - .L_14)
.L_14:
        /*002c*/ 	.word	0x00000000
        /*0030*/ 	.short	0x0000
        /*0032*/ 	.short	0x0000
        /*0034*/ 	.byte	0x00, 0xf4, 0x21, 0x00


	//----- nvinfo : EIATTR_SPARSE_MMA_MASK
	.align		4
.L_15:
        /*0038*/ 	.byte	0x03, 0x50
        /*003a*/ 	.short	0x0000


	//----- nvinfo : EIATTR_MAXREG_COUNT
	.align		4
        /*003c*/ 	.byte	0x03, 0x1b
        /*003e*/ 	.short	0x00ff


	//----- nvinfo : EIATTR_COOP_GROUP_MASK_REGIDS
	.align		4
        /*0040*/ 	.byte	0x04, 0x29
        /*0042*/ 	.short	(.L_17 - .L_16)


	//   ....[0]....
.L_16:
        /*0044*/ 	.word	0xffffffff


	//   ....[1]....
        /*0048*/ 	.word	0xffffffff


	//   ....[2]....
        /*004c*/ 	.word	0xffffffff


	//   ....[3]....
        /*0050*/ 	.word	0xffffffff


	//   ....[4]....
        /*0054*/ 	.word	0xffffffff


	//   ....[5]....
        /*0058*/ 	.word	0xffffffff


	//   ....[6]....
        /*005c*/ 	.word	0xffffffff


	//   ....[7]....
        /*0060*/ 	.word	0xffffffff


	//   ....[8]....
        /*0064*/ 	.word	0xffffffff


	//   ....[9]....
        /*0068*/ 	.word	0xffffffff


	//   ....[10]....
        /*006c*/ 	.word	0xffffffff


	//   ....[11]....
        /*0070*/ 	.word	0xffffffff


	//----- nvinfo : EIATTR_COOP_GROUP_INSTR_OFFSETS
	.align		4
.L_17:
        /*0074*/ 	.byte	0x04, 0x28
        /*0076*/ 	.short	(.L_19 - .L_18)


	//   ....[0]....
.L_18:
        /*0078*/ 	.word	0x000001b0


	//   ....[1]....
        /*007c*/ 	.word	0x000001f0


	//   ....[2]....
        /*0080*/ 	.word	0x00000230


	//   ....[3]....
        /*0084*/ 	.word	0x00000270


	//   ....[4]....
        /*0088*/ 	.word	0x000002c0


	//   ....[5]....
        /*008c*/ 	.word	0x00000350


	//   ....[6]....
        /*0090*/ 	.word	0x000005a0


	//   ....[7]....
        /*0094*/ 	.word	0x000005c0


	//   ....[8]....
        /*0098*/ 	.word	0x000005e0


	//   ....[9]....
        /*009c*/ 	.word	0x00000600


	//   ....[10]....
        /*00a0*/ 	.word	0x00000630


	//   ....[11]....
        /*00a4*/ 	.word	0x00000690


	//----- nvinfo : EIATTR_EXIT_INSTR_OFFSETS
	.align		4
.L_19:
        /*00a8*/ 	.byte	0x04, 0x1c
        /*00aa*/ 	.short	(.L_21 - .L_20)


	//   ....[0]....
.L_20:
        /*00ac*/ 	.word	0x00000830


	//----- nvinfo : EIATTR_REQNTID
	.align		4
.L_21:
        /*00b0*/ 	.byte	0x04, 0x10
        /*00b2*/ 	.short	(.L_23 - .L_22)
.L_22:
        /*00b4*/ 	.word	0x00000040
        /*00b8*/ 	.word	0x00000001
        /*00bc*/ 	.word	0x00000001


	//----- nvinfo : EIATTR_CBANK_PARAM_SIZE
	.align		4
.L_23:
        /*00c0*/ 	.byte	0x03, 0x19
        /*00c2*/ 	.short	0x0010


	//----- nvinfo : EIATTR_PARAM_CBANK
	.align		4
        /*00c4*/ 	.byte	0x04, 0x0a
        /*00c6*/ 	.short	(.L_25 - .L_24)
	.align		4
.L_24:
        /*00c8*/ 	.word	index@(.nv.constant0.triton_per_fused__softmax_24)
        /*00cc*/ 	.short	0x0210
        /*00ce*/ 	.short	0x0010


	//----- nvinfo : EIATTR_SW_WAR
	.align		4
.L_25:
        /*00d0*/ 	.byte	0x04, 0x36
        /*00d2*/ 	.short	(.L_27 - .L_26)
.L_26:
        /*00d4*/ 	.word	0x00000008
.L_27:


//--------------------- .nv.callgraph             --------------------------
	.section	.nv.callgraph,"",@"SHT_CUDA_CALLGRAPH"
	.align	4
	.sectionentsize	8
	.align		4
        /*0000*/ 	.word	0x00000000
	.align		4
        /*0004*/ 	.word	0xffffffff
	.align		4
        /*0008*/ 	.word	0x00000000
	.align		4
        /*000c*/ 	.word	0xfffffffe
	.align		4
        /*0010*/ 	.word	0x00000000
	.align		4
        /*0014*/ 	.word	0xfffffffd
	.align		4
        /*0018*/ 	.word	0x00000000
	.align		4
        /*001c*/ 	.word	0xfffffffc


//--------------------- .text.triton_per_fused__softmax_24 --------------------------
	.section	.text.triton_per_fused__softmax_24,"ax",@progbits
	.sectionflags	@"SHF_BARRIERS=1"
	.align	128
        .global         triton_per_fused__softmax_24
        .type           triton_per_fused__softmax_24,@function
        .size           triton_per_fused__softmax_24,(.L_x_1 - triton_per_fused__softmax_24)
        .other          triton_per_fused__softmax_24,@"STO_CUDA_ENTRY STV_DEFAULT"
triton_per_fused__softmax_24:
.text.triton_per_fused__softmax_24:
[----:B------:R-:W-:Y:S01]  /*0000*/  LDC R1, c[0x0][0x28] ;  /* 0x00000a00ff017b82 */ /* 0x000fe20000000800 */
[----:B------:R-:W1:Y:S07]  /*0010*/  S2R R14, SR_TID.X ;  /* 0x00000000000e7919 */ /* 0x000e6e0000002100 */
[----:B------:R-:W2:Y:S01]  /*0020*/  LDC.64 R2, c[0x0][0x210] ;  /* 0x00008400ff027b82 */ /* 0x000ea20000000a00 */
[----:B------:R-:W-:Y:S01]  /*0030*/  ULDC.64 UR6, c[0x0][0x208] ;  /* 0x0000820000067ab9 */ /* 0x000fe20000000a00 */
[----:B------:R-:W3:Y:S01]  /*0040*/  S2R R5, SR_CTAID.X ;  /* 0x0000000000057919 */ /* 0x000ee20000002500 */
[----:B-1----:R-:W-:-:S05]  /*0050*/  IMAD.SHL.U32 R0, R14, 0x4, RZ ;  /* 0x000000040e007824 */ /* 0x002fca00078e00ff */
[----:B------:R-:W-:-:S05]  /*0060*/  LOP3.LUT R4, R0, 0xfc, RZ, 0xc0, !PT ;  /* 0x000000fc00047812 */ /* 0x000fca00078ec0ff */
[----:B---3--:R-:W-:-:S04]  /*0070*/  IMAD R5, R5, 0x100, R4 ;  /* 0x0000010005057824 */ /* 0x008fc800078e0204 */
[----:B--2---:R-:W-:-:S05]  /*0080*/  IMAD.WIDE R2, R5, 0x4, R2 ;  /* 0x0000000405027825 */ /* 0x004fca00078e0202 */
[----:B------:R-:W2:Y:S01]  /*0090*/  LDG.E.128 R4, desc[UR6][R2.64] ;  /* 0x0000000602047981 */ /* 0x000ea2000c1e1d00 */
[----:B------:R-:W1:Y:S01]  /*00a0*/  S2UR UR5, SR_CgaCtaId ;  /* 0x00000000000579c3 */ /* 0x000e620000008800 */
[C---:B------:R-:W-:Y:S01]  /*00b0*/  LOP3.LUT P2, RZ, R14.reuse, 0x1f, RZ, 0xc0, !PT ;  /* 0x0000001f0eff7812 */ /* 0x040fe2000784c0ff */
[----:B------:R-:W-:Y:S01]  /*00c0*/  UMOV UR4, 0x400 ;  /* 0x0000040000047882 */ /* 0x000fe20000000000 */
[----:B------:R-:W-:Y:S02]  /*00d0*/  SHF.R.U32.HI R11, RZ, 0x3, R14 ;  /* 0x00000003ff0b7819 */ /* 0x000fe4000001160e */
[----:B------:R-:W-:Y:S01]  /*00e0*/  LOP3.LUT R13, R14, 0x1, RZ, 0xc0, !PT ;  /* 0x000000010e0d7812 */ /* 0x000fe200078ec0ff */
[----:B-1----:R-:W-:Y:S01]  /*00f0*/  UPRMT UR4, UR5, 0x654, UR4 ;  /* 0x0000065405047896 */ /* 0x002fe20008000004 */
[C---:B--2---:R-:W-:Y:S02]  /*0100*/  FSETP.NAN.AND P1, PT, R4.reuse, R4, PT ;  /* 0x000000040400720b */ /* 0x044fe40003f28000 */
[----:B------:R-:W-:-:S02]  /*0110*/  FSETP.GT.AND P0, PT, R4, R5, PT ;  /* 0x000000050400720b */ /* 0x000fc40003f04000 */
[----:B------:R-:W-:-:S04]  /*0120*/  FSEL R9, R4, R5, P1 ;  /* 0x0000000504097208 */ /* 0x000fc80000800000 */
[----:B------:R-:W-:-:S04]  /*0130*/  FSEL R10, R4, R9, P0 ;  /* 0x00000009040a7208 */ /* 0x000fc80000000000 */
[C---:B------:R-:W-:Y:S02]  /*0140*/  FSETP.GT.AND P0, PT, R10.reuse, R6, PT ;  /* 0x000000060a00720b */ /* 0x040fe40003f04000 */
[----:B------:R-:W-:-:S11]  /*0150*/  FSETP.NAN.AND P1, PT, R10, R10, PT ;  /* 0x0000000a0a00720b */ /* 0x000fd60003f28000 */
[----:B------:R-:W-:-:S04]  /*0160*/  @!P0 FSEL R10, R10, R6, P1 ;  /* 0x000000060a0a8208 */ /* 0x000fc80000800000 */
[C---:B------:R-:W-:Y:S02]  /*0170*/  FSETP.GT.AND P0, PT, R10.reuse, R7, PT ;  /* 0x000000070a00720b */ /* 0x040fe40003f04000 */
[----:B------:R-:W-:-:S11]  /*0180*/  FSETP.NAN.AND P1, PT, R10, R10, PT ;  /* 0x0000000a0a00720b */ /* 0x000fd60003f28000 */
[----:B------:R-:W-:-:S04]  /*0190*/  @!P0 FSEL R10, R10, R7, P1 ;  /* 0x000000070a0a8208 */ /* 0x000fc80000800000 */
[C---:B------:R-:W-:Y:S01]  /*01a0*/  FSETP.NAN.AND P1, PT, R10.reuse, R10, PT ;  /* 0x0000000a0a00720b */ /* 0x040fe20003f28000 */
[----:B------:R-:W1:Y:S02]  /*01b0*/  SHFL.BFLY PT, R9, R10, 0x10, 0x1f ;  /* 0x0e001f000a097f89 */ /* 0x000e6400000e0000 */
[----:B-1----:R-:W-:-:S13]  /*01c0*/  FSETP.GT.AND P0, PT, R10, R9, PT ;  /* 0x000000090a00720b */ /* 0x002fda0003f04000 */
        /* <DEDUP_REMOVED lines=12> */
[----:B------:R-:W-:Y:S02]  /*0290*/  @!P0 FSEL R10, R10, R9, P1 ;  /* 0x000000090a0a8208 */ /* 0x000fe40000800000 */
[----:B------:R-:W-:Y:S02]  /*02a0*/  ISETP.GE.AND P1, PT, R14, 0x2, PT ;  /* 0x000000020e00780c */ /* 0x000fe40003f26270 */
[C---:B------:R-:W-:Y:S01]  /*02b0*/  FSETP.NAN.AND P3, PT, R10.reuse, R10, PT ;  /* 0x0000000a0a00720b */ /* 0x040fe20003f68000 */
[----:B------:R-:W1:Y:S02]  /*02c0*/  SHFL.BFLY PT, R9, R10, 0x1, 0x1f ;  /* 0x0c201f000a097f89 */ /* 0x000e6400000e0000 */
[----:B-1----:R-:W-:-:S13]  /*02d0*/  FSETP.GT.AND P0, PT, R10, R9, PT ;  /* 0x000000090a00720b */ /* 0x002fda0003f04000 */
[----:B------:R-:W-:Y:S02]  /*02e0*/  @!P0 SEL R10, R10, R9, P3 ;  /* 0x000000090a0a8207 */ /* 0x000fe40001800000 */
[----:B------:R-:W-:Y:S02]  /*02f0*/  LOP3.LUT R9, R11, 0x4, RZ, 0xc0, !PT ;  /* 0x000000040b097812 */ /* 0x000fe400078ec0ff */
[----:B------:R-:W-:-:S03]  /*0300*/  ISETP.NE.U32.AND P0, PT, R13, 0x1, PT ;  /* 0x000000010d00780c */ /* 0x000fc60003f05070 */
[----:B------:R-:W-:Y:S01]  /*0310*/  @!P2 STS [R9+UR4], R10 ;  /* 0x0000000a0900a988 */ /* 0x000fe20008000804 */
[----:B------:R-:W-:Y:S01]  /*0320*/  BAR.SYNC.DEFER_BLOCKING 0x0 ;  /* 0x0000000000007b1d */ /* 0x000fe20000010000 */
[----:B------:R-:W-:-:S05]  /*0330*/  ISETP.LT.AND P0, PT, R14, 0x2, P0 ;  /* 0x000000020e00780c */ /* 0x000fca0000701270 */
[----:B------:R-:W1:Y:S04]  /*0340*/  @!P1 LDS R12, [R0+UR4] ;  /* 0x00000004000c9984 */ /* 0x000e680008000800 */
[----:B-1----:R-:W1:Y:S01]  /*0350*/  SHFL.BFLY PT, R11, R12, 0x1, 0x1f ;  /* 0x0c201f000c0b7f89 */ /* 0x002e6200000e0000 */
[C---:B------:R-:W-:Y:S02]  /*0360*/  FSETP.NAN.AND P4, PT, R12.reuse, R12, PT ;  /* 0x0000000c0c00720b */ /* 0x040fe40003f88000 */
[----:B-1----:R-:W-:-:S04]  /*0370*/  FSETP.GT.AND P3, PT, R12, R11, PT ;  /* 0x0000000b0c00720b */ /* 0x002fc80003f64000 */
[----:B------:R-:W-:-:S04]  /*0380*/  SEL R11, R12, R11, P3 ;  /* 0x0000000b0c0b7207 */ /* 0x000fc80001800000 */
[----:B------:R-:W-:-:S05]  /*0390*/  SEL R11, R12, R11, P4 ;  /* 0x0000000b0c0b7207 */ /* 0x000fca0002000000 */
[----:B------:R-:W-:Y:S01]  /*03a0*/  @P0 STS [R0+UR4], R11 ;  /* 0x0000000b00000988 */ /* 0x000fe20008000804 */
[----:B------:R-:W-:Y:S06]  /*03b0*/  BAR.SYNC.DEFER_BLOCKING 0x0 ;  /* 0x0000000000007b1d */ /* 0x000fec0000010000 */
[----:B------:R-:W1:Y:S02]  /*03c0*/  LDS R10, [UR4] ;  /* 0x00000004ff0a7984 */ /* 0x000e640008000800 */
[----:B-1----:R-:W-:-:S04]  /*03d0*/  FADD R10, RZ, R10 ;  /* 0x0000000aff0a7221 */ /* 0x002fc80000000000 */
[--C-:B------:R-:W-:Y:S01]  /*03e0*/  FADD R4, R4, -R10.reuse ;  /* 0x8000000a04047221 */ /* 0x100fe20000000000 */
[--C-:B------:R-:W-:Y:S01]  /*03f0*/  FADD R5, R5, -R10.reuse ;  /* 0x8000000a05057221 */ /* 0x100fe20000000000 */
[--C-:B------:R-:W-:Y:S01]  /*0400*/  FADD R6, R6, -R10.reuse ;  /* 0x8000000a06067221 */ /* 0x100fe20000000000 */
[----:B------:R-:W-:Y:S01]  /*0410*/  FADD R7, R7, -R10 ;  /* 0x8000000a07077221 */ /* 0x000fe20000000000 */
[----:B------:R-:W-:Y:S01]  /*0420*/  FMUL R12, R4, 1.4426950216293334961 ;  /* 0x3fb8aa3b040c7820 */ /* 0x000fe20000400000 */
[----:B------:R-:W-:Y:S01]  /*0430*/  FMUL R13, R5, 1.4426950216293334961 ;  /* 0x3fb8aa3b050d7820 */ /* 0x000fe20000400000 */
[----:B------:R-:W-:Y:S01]  /*0440*/  FMUL R10, R6, 1.4426950216293334961 ;  /* 0x3fb8aa3b060a7820 */ /* 0x000fe20000400000 */
[----:B------:R-:W-:Y:S01]  /*0450*/  FMUL R11, R7, 1.4426950216293334961 ;  /* 0x3fb8aa3b070b7820 */ /* 0x000fe20000400000 */
[----:B------:R-:W-:Y:S01]  /*0460*/  BAR.SYNC.DEFER_BLOCKING 0x0 ;  /* 0x0000000000007b1d */ /* 0x000fe20000010000 */
[----:B------:R-:W-:Y:S02]  /*0470*/  FSETP.GEU.AND P3, PT, R12, -126, PT ;  /* 0xc2fc00000c00780b */ /* 0x000fe40003f6e000 */
[----:B------:R-:W-:-:S02]  /*0480*/  FSETP.GEU.AND P4, PT, R13, -126, PT ;  /* 0xc2fc00000d00780b */ /* 0x000fc40003f8e000 */
[----:B------:R-:W-:Y:S02]  /*0490*/  FSETP.GEU.AND P5, PT, R10, -126, PT ;  /* 0xc2fc00000a00780b */ /* 0x000fe40003fae000 */
[----:B------:R-:W-:-:S07]  /*04a0*/  FSETP.GEU.AND P6, PT, R11, -126, PT ;  /* 0xc2fc00000b00780b */ /* 0x000fce0003fce000 */
[----:B------:R-:W-:Y:S02]  /*04b0*/  @!P3 FMUL R12, R12, 0.5 ;  /* 0x3f0000000c0cb820 */ /* 0x000fe40000400000 */
[----:B------:R-:W-:Y:S02]  /*04c0*/  @!P4 FMUL R13, R13, 0.5 ;  /* 0x3f0000000d0dc820 */ /* 0x000fe40000400000 */
[----:B------:R-:W1:Y:S01]  /*04d0*/  MUFU.EX2 R4, R12 ;  /* 0x0000000c00047308 */ /* 0x000e620000000800 */
[----:B------:R-:W-:Y:S01]  /*04e0*/  @!P5 FMUL R10, R10, 0.5 ;  /* 0x3f0000000a0ad820 */ /* 0x000fe20000400000 */
[----:B------:R-:W-:-:S06]  /*04f0*/  @!P6 FMUL R11, R11, 0.5 ;  /* 0x3f0000000b0be820 */ /* 0x000fcc0000400000 */
[----:B------:R-:W2:Y:S01]  /*0500*/  MUFU.EX2 R5, R13 ;  /* 0x0000000d00057308 */ /* 0x000ea20000000800 */
[----:B-1----:R-:W-:-:S07]  /*0510*/  @!P3 FMUL R4, R4, R4 ;  /* 0x000000040404b220 */ /* 0x002fce0000400000 */
[----:B------:R-:W1:Y:S01]  /*0520*/  MUFU.EX2 R6, R10 ;  /* 0x0000000a00067308 */ /* 0x000e620000000800 */
[----:B--2---:R-:W-:-:S07]  /*0530*/  @!P4 FMUL R5, R5, R5 ;  /* 0x000000050505c220 */ /* 0x004fce0000400000 */
[----:B------:R-:W2:Y:S01]  /*0540*/  MUFU.EX2 R7, R11 ;  /* 0x0000000b00077308 */ /* 0x000ea20000000800 */
[----:B------:R-:W-:Y:S01]  /*0550*/  FADD R15, R4, R5 ;  /* 0x00000005040f7221 */ /* 0x000fe20000000000 */
[----:B-1----:R-:W-:-:S04]  /*0560*/  @!P5 FMUL R6, R6, R6 ;  /* 0x000000060606d220 */ /* 0x002fc80000400000 */
[----:B------:R-:W-:Y:S01]  /*0570*/  FADD R12, R6, R15 ;  /* 0x0000000f060c7221 */ /* 0x000fe20000000000 */
[----:B--2---:R-:W-:-:S04]  /*0580*/  @!P6 FMUL R7, R7, R7 ;  /* 0x000000070707e220 */ /* 0x004fc80000400000 */
[----:B------:R-:W-:-:S05]  /*0590*/  FADD R12, R7, R12 ;  /* 0x0000000c070c7221 */ /* 0x000fca0000000000 */
[----:B------:R-:W1:Y:S02]  /*05a0*/  SHFL.BFLY PT, R13, R12, 0x10, 0x1f ;  /* 0x0e001f000c0d7f89 */ /* 0x000e6400000e0000 */
[----:B-1----:R-:W-:-:S05]  /*05b0*/  FADD R13, R12, R13 ;  /* 0x0000000d0c0d7221 */ /* 0x002fca0000000000 */
[----:B------:R-:W1:Y:S02]  /*05c0*/  SHFL.BFLY PT, R10, R13, 0x8, 0x1f ;  /* 0x0d001f000d0a7f89 */ /* 0x000e6400000e0000 */
[----:B-1----:R-:W-:-:S05]  /*05d0*/  FADD R10, R13, R10 ;  /* 0x0000000a0d0a7221 */ /* 0x002fca0000000000 */
[----:B------:R-:W1:Y:S02]  /*05e0*/  SHFL.BFLY PT, R11, R10, 0x4, 0x1f ;  /* 0x0c801f000a0b7f89 */ /* 0x000e6400000e0000 */
[----:B-1----:R-:W-:-:S05]  /*05f0*/  FADD R11, R10, R11 ;  /* 0x0000000b0a0b7221 */ /* 0x002fca0000000000 */
[----:B------:R-:W1:Y:S02]  /*0600*/  SHFL.BFLY PT, R14, R11, 0x2, 0x1f ;  /* 0x0c401f000b0e7f89 */ /* 0x000e6400000e0000 */
[----:B-1----:R-:W-:Y:S01]  /*0610*/  FADD R14, R11, R14 ;  /* 0x0000000e0b0e7221 */ /* 0x002fe20000000000 */
[----:B------:R-:W-:-:S04]  /*0620*/  FMUL R11, R6, 0.25 ;  /* 0x3e800000060b7820 */ /* 0x000fc80000400000 */
[----:B------:R-:W1:Y:S02]  /*0630*/  SHFL.BFLY PT, R15, R14, 0x1, 0x1f ;  /* 0x0c201f000e0f7f89 */ /* 0x000e6400000e0000 */
[----:B-1----:R-:W-:-:S05]  /*0640*/  FADD R16, R14, R15 ;  /* 0x0000000f0e107221 */ /* 0x002fca0000000000 */
[----:B------:R1:W-:Y:S01]  /*0650*/  @!P2 STS [R9+UR4], R16 ;  /* 0x000000100900a988 */ /* 0x0003e20008000804 */
[----:B------:R-:W-:Y:S01]  /*0660*/  BAR.SYNC.DEFER_BLOCKING 0x0 ;  /* 0x0000000000007b1d */ /* 0x000fe20000010000 */
[----:B-1----:R-:W-:-:S05]  /*0670*/  FMUL R9, R4, 0.25 ;  /* 0x3e80000004097820 */ /* 0x002fca0000400000 */
[----:B------:R-:W1:Y:S04]  /*0680*/  @!P1 LDS R8, [R0+UR4] ;  /* 0x0000000400089984 */ /* 0x000e680008000800 */
[----:B-1----:R-:W1:Y:S02]  /*0690*/  SHFL.BFLY PT, R13, R8, 0x1, 0x1f ;  /* 0x0c201f00080d7f89 */ /* 0x002e6400000e0000 */
[----:B-1----:R-:W-:Y:S01]  /*06a0*/  FADD R13, R8, R13 ;  /* 0x0000000d080d7221 */ /* 0x002fe20000000000 */
[----:B------:R-:W-:-:S04]  /*06b0*/  FMUL R8, R5, 0.25 ;  /* 0x3e80000005087820 */ /* 0x000fc80000400000 */
[----:B------:R1:W-:Y:S01]  /*06c0*/  @P0 STS [R0+UR4], R13 ;  /* 0x0000000d00000988 */ /* 0x0003e20008000804 */
[----:B------:R-:W-:Y:S01]  /*06d0*/  BAR.SYNC.DEFER_BLOCKING 0x0 ;  /* 0x0000000000007b1d */ /* 0x000fe20000010000 */
[----:B-1----:R-:W-:-:S05]  /*06e0*/  FMUL R0, R7, 0.25 ;  /* 0x3e80000007007820 */ /* 0x002fca0000400000 */
[----:B------:R-:W1:Y:S02]  /*06f0*/  LDS R10, [UR4] ;  /* 0x00000004ff0a7984 */ /* 0x000e640008000800 */
[----:B-1----:R-:W-:-:S05]  /*0700*/  FADD R10, RZ, R10 ;  /* 0x0000000aff0a7221 */ /* 0x002fca0000000000 */
[C---:B------:R-:W-:Y:S02]  /*0710*/  FSETP.GT.AND P0, PT, |R10|.reuse, 8.50705917302346158658e+37, PT ;  /* 0x7e8000000a00780b */ /* 0x040fe40003f04200 */
[----:B------:R-:W-:Y:S02]  /*0720*/  FSETP.GEU.AND P1, PT, |R10|, 1.175494350822287508e-38, PT ;  /* 0x008000000a00780b */ /* 0x000fe40003f2e200 */
[----:B------:R-:W-:Y:S02]  /*0730*/  FSEL R9, R9, R4, P0 ;  /* 0x0000000409097208 */ /* 0x000fe40000000000 */
[----:B------:R-:W-:Y:S02]  /*0740*/  FSEL R5, R8, R5, P0 ;  /* 0x0000000508057208 */ /* 0x000fe40000000000 */
[----:B------:R-:W-:Y:S02]  /*0750*/  FSEL R11, R11, R6, P0 ;  /* 0x000000060b0b7208 */ /* 0x000fe40000000000 */
[----:B------:R-:W-:-:S03]  /*0760*/  FSEL R7, R0, R7, P0 ;  /* 0x0000000700077208 */ /* 0x000fc60000000000 */
[----:B------:R-:W-:Y:S02]  /*0770*/  @P0 FMUL R10, R10, 0.25 ;  /* 0x3e8000000a0a0820 */ /* 0x000fe40000400000 */
[----:B------:R-:W-:Y:S01]  /*0780*/  @!P1 FMUL R9, R9, 16777216 ;  /* 0x4b80000009099820 */ /* 0x000fe20000400000 */
[----:B------:R-:W-:Y:S01]  /*0790*/  @!P1 FMUL R5, R5, 16777216 ;  /* 0x4b80000005059820 */ /* 0x000fe20000400000 */
[----:B------:R-:W-:Y:S01]  /*07a0*/  @!P1 FMUL R10, R10, 16777216 ;  /* 0x4b8000000a0a9820 */ /* 0x000fe20000400000 */
[----:B------:R-:W-:Y:S01]  /*07b0*/  @!P1 FMUL R11, R11, 16777216 ;  /* 0x4b8000000b0b9820 */ /* 0x000fe20000400000 */
[----:B------:R-:W-:-:S04]  /*07c0*/  @!P1 FMUL R7, R7, 16777216 ;  /* 0x4b80000007079820 */ /* 0x000fc80000400000 */
[----:B------:R-:W1:Y:S02]  /*07d0*/  MUFU.RCP R10, R10 ;  /* 0x0000000a000a7308 */ /* 0x000e640000001000 */
[C---:B-1----:R-:W-:Y:S01]  /*07e0*/  FMUL R4, R10.reuse, R9 ;  /* 0x000000090a047220 */ /* 0x042fe20000400000 */
[C---:B------:R-:W-:Y:S01]  /*07f0*/  FMUL R5, R10.reuse, R5 ;  /* 0x000000050a057220 */ /* 0x040fe20000400000 */
[C---:B------:R-:W-:Y:S01]  /*0800*/  FMUL R6, R10.reuse, R11 ;  /* 0x0000000b0a067220 */ /* 0x040fe20000400000 */
[----:B------:R-:W-:-:S05]  /*0810*/  FMUL R7, R10, R7 ;  /* 0x000000070a077220 */ /* 0x000fca0000400000 */
[----:B------:R-:W-:Y:S01]  /*0820*/  STG.E.128 desc[UR6][R2.64], R4 ;  /* 0x0000000402007986 */ /* 0x000fe2000c101d06 */
[----:B------:R-:W-:Y:S05]  /*0830*/  EXIT ;  /* 0x000000000000794d */ /* 0x000fea0003800000 */
.L_x_0:
[----:B------:R-:W-:-:S00]  /*0840*/  BRA `(.L_x_0) ;  /* 0xfffffffc00fc7947 */ /* 0x000fc0000383ffff */
[----:B------:R-:W-:-:S00]  /*0850*/  NOP ;  /* 0x0000000000007918 */ /* 0x000fc00000000000 */
        /* <DEDUP_REMOVED lines=10> */
.L_x_1:


//--------------------- .nv.shared.triton_per_fused__softmax_24 --------------------------
	.section	.nv.shared.triton_per_fused__softmax_24,"aw",@nobits
	.sectionflags	@""
	.align	16
	.zero		1024


//--------------------- .nv.constant0.triton_per_fused__softmax_24 --------------------------
	.section	.nv.constant0.triton_per_fused__softmax_24,"a",@progbits
	.sectionflags	@""
	.align	4
.nv.constant0.triton_per_fused__softmax_24:
	.zero		544
